//
// Generated by NVIDIA NVVM Compiler
//
// Compiler Build ID: CL-36424714
// Cuda compilation tools, release 13.0, V13.0.88
// Based on NVVM 20.0.0
//

.version 9.0
.target sm_100
.address_size 64

	// .globl	_Z10createhaloPdS_Pi

.visible .entry _Z10createhaloPdS_Pi(
	.param .u64 .ptr .align 1 _Z10createhaloPdS_Pi_param_0,
	.param .u64 .ptr .align 1 _Z10createhaloPdS_Pi_param_1,
	.param .u64 .ptr .align 1 _Z10createhaloPdS_Pi_param_2
)
{
	.reg .pred 	%p<3>;
	.reg .b32 	%r<19>;
	.reg .b64 	%rd<15>;
	.reg .b64 	%fd<3>;

	ld.param.u64 	%rd4, [_Z10createhaloPdS_Pi_param_0];
	ld.param.u64 	%rd5, [_Z10createhaloPdS_Pi_param_1];
	ld.param.u64 	%rd6, [_Z10createhaloPdS_Pi_param_2];
	cvta.to.global.u64 	%rd1, %rd6;
	ld.global.u32 	%r17, [%rd1];
	setp.lt.s32 	%p1, %r17, 1;
	@%p1 bra 	$L__BB0_3;
	cvta.to.global.u64 	%rd2, %rd4;
	cvta.to.global.u64 	%rd3, %rd5;
	mov.b32 	%r18, 0;
$L__BB0_2:
	add.s32 	%r7, %r17, %r18;
	mul.wide.s32 	%rd7, %r7, 8;
	add.s64 	%rd8, %rd3, %rd7;
	ld.global.f64 	%fd1, [%rd8];
	shr.u32 	%r8, %r17, 31;
	add.s32 	%r9, %r17, %r8;
	shr.s32 	%r10, %r9, 1;
	mad.lo.s32 	%r11, %r17, %r10, %r7;
	mul.wide.s32 	%rd9, %r11, 8;
	add.s64 	%rd10, %rd2, %rd9;
	st.global.f64 	[%rd10], %fd1;
	ld.global.u32 	%r12, [%rd1];
	shr.u32 	%r13, %r12, 31;
	add.s32 	%r14, %r12, %r13;
	shr.s32 	%r15, %r14, 1;
	mad.lo.s32 	%r16, %r15, %r12, %r18;
	mul.wide.s32 	%rd11, %r16, 8;
	add.s64 	%rd12, %rd2, %rd11;
	ld.global.f64 	%fd2, [%rd12];
	mul.wide.u32 	%rd13, %r18, 8;
	add.s64 	%rd14, %rd3, %rd13;
	st.global.f64 	[%rd14], %fd2;
	add.s32 	%r18, %r18, 1;
	ld.global.u32 	%r17, [%rd1];
	setp.lt.s32 	%p2, %r18, %r17;
	@%p2 bra 	$L__BB0_2;
$L__BB0_3:
	ret;

}
	// .globl	_Z20one_jacobi_iterationPdS_PiS0_S_S_S_S_S_S_S_
.visible .entry _Z20one_jacobi_iterationPdS_PiS0_S_S_S_S_S_S_S_(
	.param .u64 .ptr .align 1 _Z20one_jacobi_iterationPdS_PiS0_S_S_S_S_S_S_S__param_0,
	.param .u64 .ptr .align 1 _Z20one_jacobi_iterationPdS_PiS0_S_S_S_S_S_S_S__param_1,
	.param .u64 .ptr .align 1 _Z20one_jacobi_iterationPdS_PiS0_S_S_S_S_S_S_S__param_2,
	.param .u64 .ptr .align 1 _Z20one_jacobi_iterationPdS_PiS0_S_S_S_S_S_S_S__param_3,
	.param .u64 .ptr .align 1 _Z20one_jacobi_iterationPdS_PiS0_S_S_S_S_S_S_S__param_4,
	.param .u64 .ptr .align 1 _Z20one_jacobi_iterationPdS_PiS0_S_S_S_S_S_S_S__param_5,
	.param .u64 .ptr .align 1 _Z20one_jacobi_iterationPdS_PiS0_S_S_S_S_S_S_S__param_6,
	.param .u64 .ptr .align 1 _Z20one_jacobi_iterationPdS_PiS0_S_S_S_S_S_S_S__param_7,
	.param .u64 .ptr .align 1 _Z20one_jacobi_iterationPdS_PiS0_S_S_S_S_S_S_S__param_8,
	.param .u64 .ptr .align 1 _Z20one_jacobi_iterationPdS_PiS0_S_S_S_S_S_S_S__param_9,
	.param .u64 .ptr .align 1 _Z20one_jacobi_iterationPdS_PiS0_S_S_S_S_S_S_S__param_10
)
{
	.reg .pred 	%p<4>;
	.reg .b32 	%r<22>;
	.reg .b64 	%rd<41>;
	.reg .b64 	%fd<55>;

	ld.param.u64 	%rd9, [_Z20one_jacobi_iterationPdS_PiS0_S_S_S_S_S_S_S__param_0];
	ld.param.u64 	%rd10, [_Z20one_jacobi_iterationPdS_PiS0_S_S_S_S_S_S_S__param_1];
	ld.param.u64 	%rd15, [_Z20one_jacobi_iterationPdS_PiS0_S_S_S_S_S_S_S__param_2];
	ld.param.u64 	%rd16, [_Z20one_jacobi_iterationPdS_PiS0_S_S_S_S_S_S_S__param_3];
	ld.param.u64 	%rd11, [_Z20one_jacobi_iterationPdS_PiS0_S_S_S_S_S_S_S__param_4];
	ld.param.u64 	%rd12, [_Z20one_jacobi_iterationPdS_PiS0_S_S_S_S_S_S_S__param_5];
	ld.param.u64 	%rd17, [_Z20one_jacobi_iterationPdS_PiS0_S_S_S_S_S_S_S__param_6];
	ld.param.u64 	%rd13, [_Z20one_jacobi_iterationPdS_PiS0_S_S_S_S_S_S_S__param_7];
	ld.param.u64 	%rd18, [_Z20one_jacobi_iterationPdS_PiS0_S_S_S_S_S_S_S__param_8];
	ld.param.u64 	%rd14, [_Z20one_jacobi_iterationPdS_PiS0_S_S_S_S_S_S_S__param_9];
	ld.param.u64 	%rd19, [_Z20one_jacobi_iterationPdS_PiS0_S_S_S_S_S_S_S__param_10];
	cvta.to.global.u64 	%rd1, %rd19;
	cvta.to.global.u64 	%rd2, %rd15;
	cvta.to.global.u64 	%rd3, %rd18;
	cvta.to.global.u64 	%rd4, %rd17;
	cvta.to.global.u64 	%rd20, %rd16;
	mov.u32 	%r7, %ntid.x;
	mov.u32 	%r8, %ctaid.x;
	mov.u32 	%r9, %tid.x;
	mad.lo.s32 	%r1, %r7, %r8, %r9;
	ld.global.u32 	%r10, [%rd20];
	setp.le.u32 	%p1, %r1, %r10;
	@%p1 bra 	$L__BB1_2;
	mul.wide.u32 	%rd38, %r1, 8;
	add.s64 	%rd39, %rd1, %rd38;
	mov.b64 	%rd40, 0;
	st.global.u64 	[%rd39], %rd40;
	bra.uni 	$L__BB1_6;
$L__BB1_2:
	cvta.to.global.u64 	%rd21, %rd13;
	cvta.to.global.u64 	%rd22, %rd10;
	bar.sync 	0;
	ld.global.f64 	%fd10, [%rd4];
	mul.f64 	%fd11, %fd10, %fd10;
	rcp.rn.f64 	%fd1, %fd11;
	ld.global.f64 	%fd12, [%rd21];
	mul.f64 	%fd13, %fd12, %fd12;
	rcp.rn.f64 	%fd2, %fd13;
	ld.global.f64 	%fd14, [%rd22];
	cvt.rn.f64.s32 	%fd15, %r1;
	fma.rn.f64 	%fd3, %fd12, %fd15, %fd14;
	ld.global.u32 	%r20, [%rd2];
	setp.lt.s32 	%p2, %r20, 3;
	mov.f64 	%fd54, 0d0000000000000000;
	@%p2 bra 	$L__BB1_5;
	ld.global.f64 	%fd17, [%rd3];
	add.f64 	%fd18, %fd2, %fd2;
	mul.f64 	%fd19, %fd1, 0dC000000000000000;
	sub.f64 	%fd20, %fd19, %fd18;
	sub.f64 	%fd4, %fd20, %fd17;
	cvta.to.global.u64 	%rd5, %rd11;
	mul.f64 	%fd21, %fd3, %fd3;
	mov.f64 	%fd22, 0d3FF0000000000000;
	sub.f64 	%fd5, %fd22, %fd21;
	cvta.to.global.u64 	%rd6, %rd9;
	cvta.to.global.u64 	%rd7, %rd14;
	cvta.to.global.u64 	%rd8, %rd12;
	mov.f64 	%fd54, 0d0000000000000000;
	mov.b32 	%r21, 1;
$L__BB1_4:
	ld.global.f64 	%fd23, [%rd6];
	add.s32 	%r12, %r21, -1;
	cvt.rn.f64.s32 	%fd24, %r12;
	ld.global.f64 	%fd25, [%rd4];
	fma.rn.f64 	%fd26, %fd25, %fd24, %fd23;
	ld.global.f64 	%fd27, [%rd3];
	neg.f64 	%fd28, %fd27;
	mul.f64 	%fd29, %fd26, %fd26;
	mov.f64 	%fd30, 0d3FF0000000000000;
	sub.f64 	%fd31, %fd30, %fd29;
	mul.f64 	%fd32, %fd31, %fd28;
	mul.f64 	%fd33, %fd5, %fd32;
	add.f64 	%fd34, %fd31, %fd31;
	sub.f64 	%fd35, %fd33, %fd34;
	add.f64 	%fd36, %fd5, %fd5;
	sub.f64 	%fd37, %fd35, %fd36;
	mul.lo.s32 	%r13, %r20, %r1;
	add.s32 	%r14, %r13, %r20;
	cvt.s64.s32 	%rd23, %r14;
	cvt.s64.s32 	%rd24, %r21;
	add.s64 	%rd25, %rd23, %rd24;
	shl.b64 	%rd26, %rd25, 3;
	add.s64 	%rd27, %rd5, %rd26;
	ld.global.f64 	%fd38, [%rd27+-8];
	add.s32 	%r5, %r21, 1;
	ld.global.f64 	%fd39, [%rd27+8];
	add.f64 	%fd40, %fd38, %fd39;
	add.s32 	%r15, %r13, %r21;
	mul.wide.s32 	%rd28, %r15, 8;
	add.s64 	%rd29, %rd5, %rd28;
	ld.global.f64 	%fd41, [%rd29];
	shl.b32 	%r16, %r20, 1;
	add.s32 	%r17, %r15, %r16;
	mul.wide.s32 	%rd30, %r17, 8;
	add.s64 	%rd31, %rd5, %rd30;
	ld.global.f64 	%fd42, [%rd31];
	add.f64 	%fd43, %fd41, %fd42;
	mul.f64 	%fd44, %fd2, %fd43;
	fma.rn.f64 	%fd45, %fd1, %fd40, %fd44;
	add.s32 	%r18, %r15, %r20;
	mul.wide.s32 	%rd32, %r20, 8;
	add.s64 	%rd33, %rd29, %rd32;
	ld.global.f64 	%fd46, [%rd33];
	fma.rn.f64 	%fd47, %fd4, %fd46, %fd45;
	sub.f64 	%fd48, %fd47, %fd37;
	div.rn.f64 	%fd49, %fd48, %fd4;
	ld.global.f64 	%fd50, [%rd7];
	mul.f64 	%fd51, %fd50, %fd49;
	sub.f64 	%fd52, %fd46, %fd51;
	mul.wide.s32 	%rd34, %r18, 8;
	add.s64 	%rd35, %rd8, %rd34;
	st.global.f64 	[%rd35], %fd52;
	fma.rn.f64 	%fd54, %fd49, %fd49, %fd54;
	ld.global.u32 	%r20, [%rd2];
	add.s32 	%r19, %r20, -1;
	setp.lt.s32 	%p3, %r5, %r19;
	mov.u32 	%r21, %r5;
	@%p3 bra 	$L__BB1_4;
$L__BB1_5:
	mul.wide.u32 	%rd36, %r1, 8;
	add.s64 	%rd37, %rd1, %rd36;
	st.global.f64 	[%rd37], %fd54;
$L__BB1_6:
	ret;

}


// ===== COMPILED SASS (sm_100) =====

	.target	sm_100

	.elftype	@"ET_EXEC"


//--------------------- .note.nv.tkinfo           --------------------------
	.section	.note.nv.tkinfo,"",@"SHT_NOTE"
	.sectionflags	@"SHF_NOTE_NV_TKINFO"
	.tkinfo
        /*0018*/ 	.word	0x00000002
        /*0030*/ 	.string	""
        /*0030*/ 	.string	"ptxas"
        /*0030*/ 	.string	"Cuda compilation tools, release 13.0, V13.0.88"
        /*0030*/ 	.string	"Build cuda_13.0.r13.0/compiler.36424714_0"
        /*0030*/ 	.string	"-arch sm_100 -m 64 "



//--------------------- .note.nv.cuinfo           --------------------------
	.section	.note.nv.cuinfo,"",@"SHT_NOTE"
	.sectionflags	@"SHF_NOTE_NV_CUINFO"
        /*0018*/ 	.short	0x0002
        /*001a*/ 	.short	0x0064
        /*001c*/ 	.short	0x0082
	.zero		2


//--------------------- .nv.info                  --------------------------
	.section	.nv.info,"",@"SHT_CUDA_INFO"
	.align	4


	//----- nvinfo : EIATTR_REGCOUNT
	.align		4
        /*0000*/ 	.byte	0x04, 0x2f
        /*0002*/ 	.short	(.L_1 - .L_0)
	.align		4
.L_0:
        /*0004*/ 	.word	index@(_Z10createhaloPdS_Pi)
        /*0008*/ 	.word	0x00000014


	//----- nvinfo : EIATTR_FRAME_SIZE
	.align		4
.L_1:
        /*000c*/ 	.byte	0x04, 0x11
        /*000e*/ 	.short	(.L_3 - .L_2)
	.align		4
.L_2:
        /*0010*/ 	.word	index@(_Z10createhaloPdS_Pi)
        /*0014*/ 	.word	0x00000000


	//----- nvinfo : EIATTR_REGCOUNT
	.align		4
.L_3:
        /*0018*/ 	.byte	0x04, 0x2f
        /*001a*/ 	.short	(.L_5 - .L_4)
	.align		4
.L_4:
        /*001c*/ 	.word	index@(_Z20one_jacobi_iterationPdS_PiS0_S_S_S_S_S_S_S_)
        /*0020*/ 	.word	0x00000028


	//----- nvinfo : EIATTR_FRAME_SIZE
	.align		4
.L_5:
        /*0024*/ 	.byte	0x04, 0x11
        /*0026*/ 	.short	(.L_7 - .L_6)
	.align		4
.L_6:
        /*0028*/ 	.word	index@($__internal_1_$__cuda_sm20_div_rn_f64_full)
        /*002c*/ 	.word	0x00000000


	//----- nvinfo : EIATTR_FRAME_SIZE
	.align		4
.L_7:
        /*0030*/ 	.byte	0x04, 0x11
        /*0032*/ 	.short	(.L_9 - .L_8)
	.align		4
.L_8:
        /*0034*/ 	.word	index@($__internal_0_$__cuda_sm20_dblrcp_rn_slowpath_v3)
        /*0038*/ 	.word	0x00000000


	//----- nvinfo : EIATTR_FRAME_SIZE
	.align		4
.L_9:
        /*003c*/ 	.byte	0x04, 0x11
        /*003e*/ 	.short	(.L_11 - .L_10)
	.align		4
.L_10:
        /*0040*/ 	.word	index@(_Z20one_jacobi_iterationPdS_PiS0_S_S_S_S_S_S_S_)
        /*0044*/ 	.word	0x00000000


	//----- nvinfo : EIATTR_MIN_STACK_SIZE
	.align		4
.L_11:
        /*0048*/ 	.byte	0x04, 0x12
        /*004a*/ 	.short	(.L_13 - .L_12)
	.align		4
.L_12:
        /*004c*/ 	.word	index@(_Z20one_jacobi_iterationPdS_PiS0_S_S_S_S_S_S_S_)
        /*0050*/ 	.word	0x00000000


	//----- nvinfo : EIATTR_MIN_STACK_SIZE
	.align		4
.L_13:
        /*0054*/ 	.byte	0x04, 0x12
        /*0056*/ 	.short	(.L_15 - .L_14)
	.align		4
.L_14:
        /*0058*/ 	.word	index@(_Z10createhaloPdS_Pi)
        /*005c*/ 	.word	0x00000000
.L_15:


//--------------------- .nv.compat                --------------------------
	.section	.nv.compat,"",@"SHT_CUDA_COMPAT_INFO"
	.align	4
        /*0000*/ 	.byte	0x02, 0x09, 0x00, 0x00, 0x02, 0x02, 0x01, 0x00, 0x02, 0x05, 0x05, 0x00, 0x03, 0x07, 0x01, 0x01
        /*0010*/ 	.byte	0x02, 0x03, 0x00, 0x00, 0x02, 0x06, 0x01, 0x00, 0x04, 0x0b, 0x08, 0x00, 0x01, 0x00, 0x00, 0x00
        /*0020*/ 	.byte	0x00, 0x00, 0x00, 0x00


//--------------------- .nv.info._Z20one_jacobi_iterationPdS_PiS0_S_S_S_S_S_S_S_ --------------------------
	.section	.nv.info._Z20one_jacobi_iterationPdS_PiS0_S_S_S_S_S_S_S_,"",@"SHT_CUDA_INFO"
	.sectionflags	@""
	.align	4


	//----- nvinfo : EIATTR_CUDA_API_VERSION
	.align		4
        /*0000*/ 	.byte	0x04, 0x37
        /*0002*/ 	.short	(.L_17 - .L_16)
.L_16:
        /*0004*/ 	.word	0x00000082


	//----- nvinfo : EIATTR_KPARAM_INFO
	.align		4
.L_17:
        /*0008*/ 	.byte	0x04, 0x17
        /*000a*/ 	.short	(.L_19 - .L_18)
.L_18:
        /*000c*/ 	.word	0x00000000
        /*0010*/ 	.short	0x000a
        /*0012*/ 	.short	0x0050
        /*0014*/ 	.byte	0x00, 0xf5, 0x21, 0x00


	//----- nvinfo : EIATTR_KPARAM_INFO
	.align		4
.L_19:
        /*0018*/ 	.byte	0x04, 0x17
        /*001a*/ 	.short	(.L_21 - .L_20)
.L_20:
        /*001c*/ 	.word	0x00000000
        /*0020*/ 	.short	0x0009
        /*0022*/ 	.short	0x0048
        /*0024*/ 	.byte	0x00, 0xf5, 0x21, 0x00


	//----- nvinfo : EIATTR_KPARAM_INFO
	.align		4
.L_21:
        /*0028*/ 	.byte	0x04, 0x17
        /*002a*/ 	.short	(.L_23 - .L_22)
.L_22:
        /*002c*/ 	.word	0x00000000
        /*0030*/ 	.short	0x0008
        /*0032*/ 	.short	0x0040
        /*0034*/ 	.byte	0x00, 0xf5, 0x21, 0x00


	//----- nvinfo : EIATTR_KPARAM_INFO
	.align		4
.L_23:
        /*0038*/ 	.byte	0x04, 0x17
        /*003a*/ 	.short	(.L_25 - .L_24)
.L_24:
        /*003c*/ 	.word	0x00000000
        /*0040*/ 	.short	0x0007
        /*0042*/ 	.short	0x0038
        /*0044*/ 	.byte	0x00, 0xf5, 0x21, 0x00


	//----- nvinfo : EIATTR_KPARAM_INFO
	.align		4
.L_25:
        /*0048*/ 	.byte	0x04, 0x17
        /*004a*/ 	.short	(.L_27 - .L_26)
.L_26:
        /*004c*/ 	.word	0x00000000
        /*0050*/ 	.short	0x0006
        /*0052*/ 	.short	0x0030
        /*0054*/ 	.byte	0x00, 0xf5, 0x21, 0x00


	//----- nvinfo : EIATTR_KPARAM_INFO
	.align		4
.L_27:
        /*0058*/ 	.byte	0x04, 0x17
        /*005a*/ 	.short	(.L_29 - .L_28)
.L_28:
        /*005c*/ 	.word	0x00000000
        /*0060*/ 	.short	0x0005
        /*0062*/ 	.short	0x0028
        /*0064*/ 	.byte	0x00, 0xf5, 0x21, 0x00


	//----- nvinfo : EIATTR_KPARAM_INFO
	.align		4
.L_29:
        /*0068*/ 	.byte	0x04, 0x17
        /*006a*/ 	.short	(.L_31 - .L_30)
.L_30:
        /*006c*/ 	.word	0x00000000
        /*0070*/ 	.short	0x0004
        /*0072*/ 	.short	0x0020
        /*0074*/ 	.byte	0x00, 0xf5, 0x21, 0x00


	//----- nvinfo : EIATTR_KPARAM_INFO
	.align		4
.L_31:
        /*0078*/ 	.byte	0x04, 0x17
        /*007a*/ 	.short	(.L_33 - .L_32)
.L_32:
        /*007c*/ 	.word	0x00000000
        /*0080*/ 	.short	0x0003
        /*0082*/ 	.short	0x0018
        /*0084*/ 	.byte	0x00, 0xf5, 0x21, 0x00


	//----- nvinfo : EIATTR_KPARAM_INFO
	.align		4
.L_33:
        /*0088*/ 	.byte	0x04, 0x17
        /*008a*/ 	.short	(.L_35 - .L_34)
.L_34:
        /*008c*/ 	.word	0x00000000
        /*0090*/ 	.short	0x0002
        /*0092*/ 	.short	0x0010
        /*0094*/ 	.byte	0x00, 0xf5, 0x21, 0x00


	//----- nvinfo : EIATTR_KPARAM_INFO
	.align		4
.L_35:
        /*0098*/ 	.byte	0x04, 0x17
        /*009a*/ 	.short	(.L_37 - .L_36)
.L_36:
        /*009c*/ 	.word	0x00000000
        /*00a0*/ 	.short	0x0001
        /*00a2*/ 	.short	0x0008
        /*00a4*/ 	.byte	0x00, 0xf5, 0x21, 0x00


	//----- nvinfo : EIATTR_KPARAM_INFO
	.align		4
.L_37:
        /*00a8*/ 	.byte	0x04, 0x17
        /*00aa*/ 	.short	(.L_39 - .L_38)
.L_38:
        /*00ac*/ 	.word	0x00000000
        /*00b0*/ 	.short	0x0000
        /*00b2*/ 	.short	0x0000
        /*00b4*/ 	.byte	0x00, 0xf5, 0x21, 0x00


	//----- nvinfo : EIATTR_SPARSE_MMA_MASK
	.align		4
.L_39:
        /*00b8*/ 	.byte	0x03, 0x50
        /*00ba*/ 	.short	0x0000


	//----- nvinfo : EIATTR_MAXREG_COUNT
	.align		4
        /*00bc*/ 	.byte	0x03, 0x1b
        /*00be*/ 	.short	0x00ff


	//----- nvinfo : EIATTR_NUM_BARRIERS
	.align		4
        /*00c0*/ 	.byte	0x02, 0x4c
        /*00c2*/ 	.byte	0x01
	.zero		1


	//----- nvinfo : EIATTR_MERCURY_ISA_VERSION
	.align		4
        /*00c4*/ 	.byte	0x03, 0x5f
        /*00c6*/ 	.short	0x0101


	//----- nvinfo : EIATTR_VRC_CTA_INIT_COUNT
	.align		4
        /*00c8*/ 	.byte	0x02, 0x4a
	.zero		1
	.zero		1


	//----- nvinfo : EIATTR_EXIT_INSTR_OFFSETS
	.align		4
        /*00cc*/ 	.byte	0x04, 0x1c
        /*00ce*/ 	.short	(.L_41 - .L_40)


	//   ....[0]....
.L_40:
        /*00d0*/ 	.word	0x000000c0


	//   ....[1]....
        /*00d4*/ 	.word	0x000008e0


	//----- nvinfo : EIATTR_CRS_STACK_SIZE
	.align		4
.L_41:
        /*00d8*/ 	.byte	0x04, 0x1e
        /*00da*/ 	.short	(.L_43 - .L_42)
.L_42:
        /*00dc*/ 	.word	0x00000000


	//----- nvinfo : EIATTR_CBANK_PARAM_SIZE
	.align		4
.L_43:
        /*00e0*/ 	.byte	0x03, 0x19
        /*00e2*/ 	.short	0x0058


	//----- nvinfo : EIATTR_PARAM_CBANK
	.align		4
        /*00e4*/ 	.byte	0x04, 0x0a
        /*00e6*/ 	.short	(.L_45 - .L_44)
	.align		4
.L_44:
        /*00e8*/ 	.word	index@(.nv.constant0._Z20one_jacobi_iterationPdS_PiS0_S_S_S_S_S_S_S_)
        /*00ec*/ 	.short	0x0380
        /*00ee*/ 	.short	0x0058


	//----- nvinfo : EIATTR_SW_WAR
	.align		4
.L_45:
        /*00f0*/ 	.byte	0x04, 0x36
        /*00f2*/ 	.short	(.L_47 - .L_46)
.L_46:
        /*00f4*/ 	.word	0x00000008
.L_47:


//--------------------- .nv.info._Z10createhaloPdS_Pi --------------------------
	.section	.nv.info._Z10createhaloPdS_Pi,"",@"SHT_CUDA_INFO"
	.sectionflags	@""
	.align	4


	//----- nvinfo : EIATTR_CUDA_API_VERSION
	.align		4
        /*0000*/ 	.byte	0x04, 0x37
        /*0002*/ 	.short	(.L_49 - .L_48)
.L_48:
        /*0004*/ 	.word	0x00000082


	//----- nvinfo : EIATTR_KPARAM_INFO
	.align		4
.L_49:
        /*0008*/ 	.byte	0x04, 0x17
        /*000a*/ 	.short	(.L_51 - .L_50)
.L_50:
        /*000c*/ 	.word	0x00000000
        /*0010*/ 	.short	0x0002
        /*0012*/ 	.short	0x0010
        /*0014*/ 	.byte	0x00, 0xf5, 0x21, 0x00


	//----- nvinfo : EIATTR_KPARAM_INFO
	.align		4
.L_51:
        /*0018*/ 	.byte	0x04, 0x17
        /*001a*/ 	.short	(.L_53 - .L_52)
.L_52:
        /*001c*/ 	.word	0x00000000
        /*0020*/ 	.short	0x0001
        /*0022*/ 	.short	0x0008
        /*0024*/ 	.byte	0x00, 0xf5, 0x21, 0x00


	//----- nvinfo : EIATTR_KPARAM_INFO
	.align		4
.L_53:
        /*0028*/ 	.byte	0x04, 0x17
        /*002a*/ 	.short	(.L_55 - .L_54)
.L_54:
        /*002c*/ 	.word	0x00000000
        /*0030*/ 	.short	0x0000
        /*0032*/ 	.short	0x0000
        /*0034*/ 	.byte	0x00, 0xf5, 0x21, 0x00


	//----- nvinfo : EIATTR_SPARSE_MMA_MASK
	.align		4
.L_55:
        /*0038*/ 	.byte	0x03, 0x50
        /*003a*/ 	.short	0x0000


	//----- nvinfo : EIATTR_MAXREG_COUNT
	.align		4
        /*003c*/ 	.byte	0x03, 0x1b
        /*003e*/ 	.short	0x00ff


	//----- nvinfo : EIATTR_MERCURY_ISA_VERSION
	.align		4
        /*0040*/ 	.byte	0x03, 0x5f
        /*0042*/ 	.short	0x0101


	//----- nvinfo : EIATTR_VRC_CTA_INIT_COUNT
	.align		4
        /*0044*/ 	.byte	0x02, 0x4a
	.zero		1
	.zero		1


	//----- nvinfo : EIATTR_EXIT_INSTR_OFFSETS
	.align		4
        /*0048*/ 	.byte	0x04, 0x1c
        /*004a*/ 	.short	(.L_57 - .L_56)


	//   ....[0]....
.L_56:
        /*004c*/ 	.word	0x00000050


	//   ....[1]....
        /*0050*/ 	.word	0x000001d0


	//----- nvinfo : EIATTR_CBANK_PARAM_SIZE
	.align		4
.L_57:
        /*0054*/ 	.byte	0x03, 0x19
        /*0056*/ 	.short	0x0018


	//----- nvinfo : EIATTR_PARAM_CBANK
	.align		4
        /*0058*/ 	.byte	0x04, 0x0a
        /*005a*/ 	.short	(.L_59 - .L_58)
	.align		4
.L_58:
        /*005c*/ 	.word	index@(.nv.constant0._Z10createhaloPdS_Pi)
        /*0060*/ 	.short	0x0380
        /*0062*/ 	.short	0x0018


	//----- nvinfo : EIATTR_SW_WAR
	.align		4
.L_59:
        /*0064*/ 	.byte	0x04, 0x36
        /*0066*/ 	.short	(.L_61 - .L_60)
.L_60:
        /*0068*/ 	.word	0x00000008
.L_61:


//--------------------- .nv.callgraph             --------------------------
	.section	.nv.callgraph,"",@"SHT_CUDA_CALLGRAPH"
	.align	4
	.sectionentsize	8
	.align		4
        /*0000*/ 	.word	0x00000000
	.align		4
        /*0004*/ 	.word	0xffffffff
	.align		4
        /*0008*/ 	.word	0x00000000
	.align		4
        /*000c*/ 	.word	0xfffffffe
	.align		4
        /*0010*/ 	.word	0x00000000
	.align		4
        /*0014*/ 	.word	0xfffffffd
	.align		4
        /*0018*/ 	.word	0x00000000
	.align		4
        /*001c*/ 	.word	0xfffffffc


//--------------------- .text._Z20one_jacobi_iterationPdS_PiS0_S_S_S_S_S_S_S_ --------------------------
	.section	.text._Z20one_jacobi_iterationPdS_PiS0_S_S_S_S_S_S_S_,"ax",@progbits
	.align	128
        .global         _Z20one_jacobi_iterationPdS_PiS0_S_S_S_S_S_S_S_
        .type           _Z20one_jacobi_iterationPdS_PiS0_S_S_S_S_S_S_S_,@function
        .size           _Z20one_jacobi_iterationPdS_PiS0_S_S_S_S_S_S_S_,(.L_x_18 - _Z20one_jacobi_iterationPdS_PiS0_S_S_S_S_S_S_S_)
        .other          _Z20one_jacobi_iterationPdS_PiS0_S_S_S_S_S_S_S_,@"STO_CUDA_ENTRY STV_DEFAULT"
_Z20one_jacobi_iterationPdS_PiS0_S_S_S_S_S_S_S_:
.text._Z20one_jacobi_iterationPdS_PiS0_S_S_S_S_S_S_S_:
[----:B------:R-:W-:Y:S08]  /*0000*/  LDC R1, c[0x0][0x37c] ;  /* 0x0000df00ff017b82 */ /* 0x000ff00000000800 */
[----:B------:R-:W0:Y:S01]  /*0010*/  LDC.64 R2, c[0x0][0x398] ;  /* 0x0000e600ff027b82 */ /* 0x000e220000000a00 */
[----:B------:R-:W0:Y:S02]  /*0020*/  LDCU.64 UR6, c[0x0][0x358] ;  /* 0x00006b00ff0677ac */ /* 0x000e240008000a00 */
[----:B0-----:R-:W2:Y:S01]  /*0030*/  LDG.E R3, desc[UR6][R2.64] ;  /* 0x0000000602037981 */ /* 0x001ea2000c1e1900 */
[----:B------:R-:W0:Y:S01]  /*0040*/  LDCU UR4, c[0x0][0x360] ;  /* 0x00006c00ff0477ac */ /* 0x000e220008000800 */
[----:B------:R-:W0:Y:S01]  /*0050*/  S2R R0, SR_CTAID.X ;  /* 0x0000000000007919 */ /* 0x000e220000002500 */
[----:B------:R-:W0:Y:S02]  /*0060*/  S2R R5, SR_TID.X ;  /* 0x0000000000057919 */ /* 0x000e240000002100 */
[----:B0-----:R-:W-:-:S05]  /*0070*/  IMAD R0, R0, UR4, R5 ;  /* 0x0000000400007c24 */ /* 0x001fca000f8e0205 */
[----:B--2---:R-:W-:-:S13]  /*0080*/  ISETP.GT.U32.AND P0, PT, R0, R3, PT ;  /* 0x000000030000720c */ /* 0x004fda0003f04070 */
[----:B------:R-:W0:Y:S02]  /*0090*/  @P0 LDC.64 R4, c[0x0][0x3d0] ;  /* 0x0000f400ff040b82 */ /* 0x000e240000000a00 */
[----:B0-----:R-:W-:-:S05]  /*00a0*/  @P0 IMAD.WIDE.U32 R4, R0, 0x8, R4 ;  /* 0x0000000800040825 */ /* 0x001fca00078e0004 */
[----:B------:R0:W-:Y:S01]  /*00b0*/  @P0 STG.E.64 desc[UR6][R4.64], RZ ;  /* 0x000000ff04000986 */ /* 0x0001e2000c101b06 */
[----:B------:R-:W-:Y:S05]  /*00c0*/  @P0 EXIT ;  /* 0x000000000000094d */ /* 0x000fea0003800000 */
[----:B------:R-:W1:Y:S08]  /*00d0*/  LDC.64 R2, c[0x0][0x3b0] ;  /* 0x0000ec00ff027b82 */ /* 0x000e700000000a00 */
[----:B------:R-:W-:Y:S06]  /*00e0*/  BAR.SYNC.DEFER_BLOCKING 0x0 ;  /* 0x0000000000007b1d */ /* 0x000fec0000010000 */
[----:B-1----:R-:W0:Y:S01]  /*00f0*/  LDG.E.64 R2, desc[UR6][R2.64] ;  /* 0x0000000602027981 */ /* 0x002e22000c1e1b00 */
[----:B------:R-:W-:Y:S05]  /*0100*/  WARPSYNC.ALL ;  /* 0x0000000000007948 */ /* 0x000fea0003800000 */
[----:B0-----:R-:W-:-:S06]  /*0110*/  DMUL R4, R2, R2 ;  /* 0x0000000202047228 */ /* 0x001fcc0000000000 */
[----:B------:R-:W0:Y:S04]  /*0120*/  MUFU.RCP64H R7, R5 ;  /* 0x0000000500077308 */ /* 0x000e280000001800 */
[----:B------:R-:W-:-:S05]  /*0130*/  VIADD R6, R5, 0x300402 ;  /* 0x0030040205067836 */ /* 0x000fca0000000000 */
[----:B------:R-:W-:Y:S01]  /*0140*/  FSETP.GEU.AND P0, PT, |R6|, 5.8789094863358348022e-39, PT ;  /* 0x004004020600780b */ /* 0x000fe20003f0e200 */
[----:B0-----:R-:W-:-:S08]  /*0150*/  DFMA R8, -R4, R6, 1 ;  /* 0x3ff000000408742b */ /* 0x001fd00000000106 */
[----:B------:R-:W-:-:S08]  /*0160*/  DFMA R8, R8, R8, R8 ;  /* 0x000000080808722b */ /* 0x000fd00000000008 */
[----:B------:R-:W-:-:S08]  /*0170*/  DFMA R8, R6, R8, R6 ;  /* 0x000000080608722b */ /* 0x000fd00000000006 */
[----:B------:R-:W-:-:S08]  /*0180*/  DFMA R10, -R4, R8, 1 ;  /* 0x3ff00000040a742b */ /* 0x000fd00000000108 */
[----:B------:R-:W-:Y:S01]  /*0190*/  DFMA R6, R8, R10, R8 ;  /* 0x0000000a0806722b */ /* 0x000fe20000000008 */
[----:B------:R-:W-:Y:S10]  /*01a0*/  @P0 BRA `(.L_x_0) ;  /* 0x00000000001c0947 */ /* 0x000ff40003800000 */
[----:B------:R-:W-:Y:S01]  /*01b0*/  LOP3.LUT R2, R5, 0x7fffffff, RZ, 0xc0, !PT ;  /* 0x7fffffff05027812 */ /* 0x000fe200078ec0ff */
[----:B------:R-:W-:Y:S01]  /*01c0*/  IMAD.MOV.U32 R14, RZ, RZ, R4 ;  /* 0x000000ffff0e7224 */ /* 0x000fe200078e0004 */
[----:B------:R-:W-:-:S03]  /*01d0*/  MOV R4, 0x200 ;  /* 0x0000020000047802 */ /* 0x000fc60000000f00 */
[----:B------:R-:W-:-:S07]  /*01e0*/  VIADD R13, R2, 0xfff00000 ;  /* 0xfff00000020d7836 */ /* 0x000fce0000000000 */
[----:B------:R-:W-:Y:S05]  /*01f0*/  CALL.REL.NOINC `($__internal_0_$__cuda_sm20_dblrcp_rn_slowpath_v3) ;  /* 0x0000000400bc7944 */ /* 0x000fea0003c00000 */
[----:B------:R-:W-:Y:S02]  /*0200*/  IMAD.MOV.U32 R6, RZ, RZ, R8 ;  /* 0x000000ffff067224 */ /* 0x000fe400078e0008 */
[----:B------:R-:W-:-:S07]  /*0210*/  IMAD.MOV.U32 R7, RZ, RZ, R9 ;  /* 0x000000ffff077224 */ /* 0x000fce00078e0009 */
.L_x_0:
[----:B------:R-:W0:Y:S02]  /*0220*/  LDC.64 R2, c[0x0][0x3b8] ;  /* 0x0000ee00ff027b82 */ /* 0x000e240000000a00 */
[----:B0-----:R-:W2:Y:S02]  /*0230*/  LDG.E.64 R2, desc[UR6][R2.64] ;  /* 0x0000000602027981 */ /* 0x001ea4000c1e1b00 */
[----:B--2---:R-:W-:-:S06]  /*0240*/  DMUL R4, R2, R2 ;  /* 0x0000000202047228 */ /* 0x004fcc0000000000 */
        /* <DEDUP_REMOVED lines=14> */
.L_x_1:
[----:B------:R-:W0:Y:S08]  /*0330*/  LDC.64 R12, c[0x0][0x390] ;  /* 0x0000e400ff0c7b82 */ /* 0x000e300000000a00 */
[----:B------:R-:W1:Y:S01]  /*0340*/  LDC.64 R4, c[0x0][0x388] ;  /* 0x0000e200ff047b82 */ /* 0x000e620000000a00 */
[----:B0-----:R-:W2:Y:S04]  /*0350*/  LDG.E R23, desc[UR6][R12.64] ;  /* 0x000000060c177981 */ /* 0x001ea8000c1e1900 */
[----:B-1----:R-:W3:Y:S01]  /*0360*/  LDG.E.64 R4, desc[UR6][R4.64] ;  /* 0x0000000604047981 */ /* 0x002ee2000c1e1b00 */
[----:B------:R-:W3:Y:S01]  /*0370*/  I2F.F64 R10, R0 ;  /* 0x00000000000a7312 */ /* 0x000ee20000201c00 */
[----:B--2---:R-:W-:Y:S01]  /*0380*/  ISETP.GE.AND P0, PT, R23, 0x3, PT ;  /* 0x000000031700780c */ /* 0x004fe20003f06270 */
[----:B---3--:R-:W-:Y:S01]  /*0390*/  DFMA R2, R2, R10, R4 ;  /* 0x0000000a0202722b */ /* 0x008fe20000000004 */
[----:B------:R-:W-:-:S11]  /*03a0*/  CS2R R10, SRZ ;  /* 0x00000000000a7805 */ /* 0x000fd6000001ff00 */
[----:B------:R-:W-:Y:S05]  /*03b0*/  @!P0 BRA `(.L_x_2) ;  /* 0x00000004003c8947 */ /* 0x000fea0003800000 */
[----:B------:R-:W0:Y:S01]  /*03c0*/  LDC.64 R4, c[0x0][0x3c0] ;  /* 0x0000f000ff047b82 */ /* 0x000e220000000a00 */
[----:B------:R-:W-:Y:S01]  /*03d0*/  DADD R10, R8, R8 ;  /* 0x00000000080a7229 */ /* 0x000fe20000000008 */
[----:B------:R-:W1:Y:S01]  /*03e0*/  LDCU.64 UR8, c[0x0][0x3a0] ;  /* 0x00007400ff0877ac */ /* 0x000e620008000a00 */
[----:B0-----:R-:W2:Y:S06]  /*03f0*/  LDG.E.64 R4, desc[UR6][R4.64] ;  /* 0x0000000604047981 */ /* 0x001eac000c1e1b00 */
[----:B------:R-:W-:Y:S01]  /*0400*/  DFMA R10, R6, -2, -R10 ;  /* 0xc0000000060a782b */ /* 0x000fe2000000080a */
[----:B------:R-:W-:Y:S01]  /*0410*/  UMOV UR4, 0x1 ;  /* 0x0000000100047882 */ /* 0x000fe20000000000 */
[----:B------:R-:W-:-:S06]  /*0420*/  DFMA R12, -R2, R2, 1 ;  /* 0x3ff00000020c742b */ /* 0x000fcc0000000102 */
[----:B--2---:R-:W-:Y:S01]  /*0430*/  DADD R14, -R4, R10 ;  /* 0x00000000040e7229 */ /* 0x004fe2000000010a */
[----:B-1----:R-:W-:-:S10]  /*0440*/  CS2R R10, SRZ ;  /* 0x00000000000a7805 */ /* 0x002fd4000001ff00 */
.L_x_5:
[----:B------:R-:W0:Y:S01]  /*0450*/  LDC.64 R30, c[0x0][0x380] ;  /* 0x0000e000ff1e7b82 */ /* 0x000e220000000a00 */
[CC--:B------:R-:W-:Y:S01]  /*0460*/  IMAD R22, R0.reuse, R23.reuse, UR4 ;  /* 0x0000000400167e24 */ /* 0x0c0fe2000f8e0217 */
[----:B------:R-:W-:Y:S01]  /*0470*/  USHF.R.S32.HI UR5, URZ, 0x1f, UR4 ;  /* 0x0000001fff057899 */ /* 0x000fe20008011404 */
[----:B------:R-:W-:-:S05]  /*0480*/  IMAD R16, R0, R23, R23 ;  /* 0x0000001700107224 */ /* 0x000fca00078e0217 */
[----:B------:R-:W1:Y:S08]  /*0490*/  LDC.64 R24, c[0x0][0x3b0] ;  /* 0x0000ec00ff187b82 */ /* 0x000e700000000a00 */
[----:B------:R-:W2:Y:S08]  /*04a0*/  LDC.64 R4, c[0x0][0x3a0] ;  /* 0x0000e800ff047b82 */ /* 0x000eb00000000a00 */
[----:B------:R-:W3:Y:S01]  /*04b0*/  LDC.64 R2, c[0x0][0x3c0] ;  /* 0x0000f000ff027b82 */ /* 0x000ee20000000a00 */
[----:B0-----:R-:W4:Y:S01]  /*04c0*/  LDG.E.64 R30, desc[UR6][R30.64] ;  /* 0x000000061e1e7981 */ /* 0x001f22000c1e1b00 */
[----:B------:R-:W-:Y:S01]  /*04d0*/  IMAD R29, R23, 0x2, R22 ;  /* 0x00000002171d7824 */ /* 0x000fe200078e0216 */
[----:B------:R-:W-:-:S02]  /*04e0*/  IADD3 R17, P0, PT, R16, UR4, RZ ;  /* 0x0000000410117c10 */ /* 0x000fc4000ff1e0ff */
[----:B-1----:R-:W4:Y:S02]  /*04f0*/  LDG.E.64 R24, desc[UR6][R24.64] ;  /* 0x0000000618187981 */ /* 0x002f24000c1e1b00 */
[----:B------:R-:W-:Y:S02]  /*0500*/  LEA.HI.X.SX32 R16, R16, UR5, 0x1, P0 ;  /* 0x0000000510107c11 */ /* 0x000fe400080f0eff */
[----:B------:R-:W-:-:S04]  /*0510*/  LEA R34, P0, R17, UR8, 0x3 ;  /* 0x0000000811227c11 */ /* 0x000fc8000f8018ff */
[----:B------:R-:W-:Y:S01]  /*0520*/  LEA.HI.X R35, R17, UR9, R16, 0x3, P0 ;  /* 0x0000000911237c11 */ /* 0x000fe200080f1c10 */
[----:B--2---:R-:W-:-:S04]  /*0530*/  IMAD.WIDE R28, R29, 0x8, R4 ;  /* 0x000000081d1c7825 */ /* 0x004fc800078e0204 */
[----:B------:R-:W-:Y:S01]  /*0540*/  IMAD.WIDE R32, R22, 0x8, R4 ;  /* 0x0000000816207825 */ /* 0x000fe200078e0204 */
[----:B------:R-:W2:Y:S04]  /*0550*/  LDG.E.64 R20, desc[UR6][R34.64+-0x8] ;  /* 0xfffff80622147981 */ /* 0x000ea8000c1e1b00 */
[----:B------:R-:W5:Y:S04]  /*0560*/  LDG.E.64 R26, desc[UR6][R32.64] ;  /* 0x00000006201a7981 */ /* 0x000f68000c1e1b00 */
[----:B------:R-:W5:Y:S04]  /*0570*/  LDG.E.64 R28, desc[UR6][R28.64] ;  /* 0x000000061c1c7981 */ /* 0x000f68000c1e1b00 */
[----:B---3--:R-:W3:Y:S04]  /*0580*/  LDG.E.64 R2, desc[UR6][R2.64] ;  /* 0x0000000602027981 */ /* 0x008ee8000c1e1b00 */
[----:B------:R-:W2:Y:S01]  /*0590*/  LDG.E.64 R16, desc[UR6][R34.64+0x8] ;  /* 0x0000080622107981 */ /* 0x000ea2000c1e1b00 */
[----:B------:R-:W-:-:S06]  /*05a0*/  IMAD.WIDE R4, R23, 0x8, R32 ;  /* 0x0000000817047825 */ /* 0x000fcc00078e0220 */
[----:B------:R-:W2:Y:S01]  /*05b0*/  LDG.E.64 R4, desc[UR6][R4.64] ;  /* 0x0000000604047981 */ /* 0x000ea2000c1e1b00 */
[----:B------:R-:W-:Y:S01]  /*05c0*/  UIADD3 UR5, UPT, UPT, UR4, -0x1, URZ ;  /* 0xffffffff04057890 */ /* 0x000fe2000fffe0ff */
[----:B------:R-:W0:Y:S08]  /*05d0*/  MUFU.RCP64H R19, R15 ;  /* 0x0000000f00137308 */ /* 0x000e300000001800 */
[----:B------:R-:W4:Y:S01]  /*05e0*/  I2F.F64 R36, UR5 ;  /* 0x0000000500247d12 */ /* 0x000f220008201c00 */
[----:B------:R-:W-:Y:S01]  /*05f0*/  IMAD.MOV.U32 R18, RZ, RZ, 0x1 ;  /* 0x00000001ff127424 */ /* 0x000fe200078e00ff */
[----:B------:R-:W-:Y:S01]  /*0600*/  UIADD3 UR4, UPT, UPT, UR4, 0x1, URZ ;  /* 0x0000000104047890 */ /* 0x000fe2000fffe0ff */
[----:B------:R-:W-:Y:S01]  /*0610*/  BSSY.RECONVERGENT B0, `(.L_x_3) ;  /* 0x000001d000007945 */ /* 0x000fe20003800200 */
[----:B----4-:R-:W-:-:S03]  /*0620*/  DFMA R24, R36, R24, R30 ;  /* 0x000000182418722b */ /* 0x010fc6000000001e */
[----:B0-----:R-:W-:-:S05]  /*0630*/  DFMA R30, -R14, R18, 1 ;  /* 0x3ff000000e1e742b */ /* 0x001fca0000000112 */
[----:B------:R-:W-:Y:S02]  /*0640*/  DFMA R24, -R24, R24, 1 ;  /* 0x3ff000001818742b */ /* 0x000fe40000000118 */
[----:B-----5:R-:W-:Y:S02]  /*0650*/  DADD R26, R26, R28 ;  /* 0x000000001a1a7229 */ /* 0x020fe4000000001c */
[----:B------:R-:W-:-:S04]  /*0660*/  DFMA R28, R30, R30, R30 ;  /* 0x0000001e1e1c722b */ /* 0x000fc8000000001e */
[----:B---3--:R-:W-:Y:S02]  /*0670*/  DMUL R2, R2, -R24 ;  /* 0x8000001802027228 */ /* 0x008fe40000000000 */
[----:B------:R-:W-:Y:S02]  /*0680*/  DADD R24, R24, R24 ;  /* 0x0000000018187229 */ /* 0x000fe40000000018 */
[----:B--2---:R-:W-:Y:S02]  /*0690*/  DADD R16, R20, R16 ;  /* 0x0000000014107229 */ /* 0x004fe40000000010 */
[----:B------:R-:W-:Y:S02]  /*06a0*/  DMUL R26, R26, R8 ;  /* 0x000000081a1a7228 */ /* 0x000fe40000000000 */
[----:B------:R-:W-:Y:S02]  /*06b0*/  DFMA R28, R18, R28, R18 ;  /* 0x0000001c121c722b */ /* 0x000fe40000000012 */
[----:B------:R-:W-:-:S02]  /*06c0*/  DFMA R2, R12, R2, -R24 ;  /* 0x000000020c02722b */ /* 0x000fc40000000818 */
[----:B------:R-:W-:Y:S02]  /*06d0*/  DADD R18, R12, R12 ;  /* 0x000000000c127229 */ /* 0x000fe4000000000c */
[----:B------:R-:W-:-:S06]  /*06e0*/  DFMA R16, R16, R6, R26 ;  /* 0x000000061010722b */ /* 0x000fcc000000001a */
[----:B------:R-:W-:Y:S02]  /*06f0*/  DADD R2, R2, -R18 ;  /* 0x0000000002027229 */ /* 0x000fe40000000812 */
[C---:B------:R-:W-:Y:S02]  /*0700*/  DFMA R18, -R14.reuse, R28, 1 ;  /* 0x3ff000000e12742b */ /* 0x040fe4000000011c */
[----:B------:R-:W-:-:S06]  /*0710*/  DFMA R16, R14, R4, R16 ;  /* 0x000000040e10722b */ /* 0x000fcc0000000010 */
[----:B------:R-:W-:Y:S02]  /*0720*/  DFMA R18, R28, R18, R28 ;  /* 0x000000121c12722b */ /* 0x000fe4000000001c */
[----:B------:R-:W-:-:S08]  /*0730*/  DADD R16, -R2, R16 ;  /* 0x0000000002107229 */ /* 0x000fd00000000110 */
[----:B------:R-:W-:-:S08]  /*0740*/  DMUL R2, R16, R18 ;  /* 0x0000001210027228 */ /* 0x000fd00000000000 */
[----:B------:R-:W-:-:S08]  /*0750*/  DFMA R20, -R14, R2, R16 ;  /* 0x000000020e14722b */ /* 0x000fd00000000110 */
[----:B------:R-:W-:Y:S01]  /*0760*/  DFMA R2, R18, R20, R2 ;  /* 0x000000141202722b */ /* 0x000fe20000000002 */
[----:B------:R-:W-:-:S09]  /*0770*/  FSETP.GEU.AND P1, PT, |R17|, 6.5827683646048100446e-37, PT ;  /* 0x036000001100780b */ /* 0x000fd20003f2e200 */
[----:B------:R-:W-:-:S05]  /*0780*/  FFMA R18, RZ, R15, R3 ;  /* 0x0000000fff127223 */ /* 0x000fca0000000003 */
[----:B------:R-:W-:Y:S01]  /*0790*/  FSETP.GT.AND P0, PT, |R18|, 1.469367938527859385e-39, PT ;  /* 0x001000001200780b */ /* 0x000fe20003f04200 */
[----:B------:R-:W-:-:S12]  /*07a0*/  IMAD.IADD R20, R22, 0x1, R23 ;  /* 0x0000000116147824 */ /* 0x000fd800078e0217 */
[----:B------:R-:W-:Y:S05]  /*07b0*/  @P0 BRA P1, `(.L_x_4) ;  /* 0x0000000000080947 */ /* 0x000fea0000800000 */
[----:B------:R-:W-:-:S07]  /*07c0*/  MOV R22, 0x7e0 ;  /* 0x000007e000167802 */ /* 0x000fce0000000f00 */
[----:B------:R-:W-:Y:S05]  /*07d0*/  CALL.REL.NOINC `($__internal_1_$__cuda_sm20_div_rn_f64_full) ;  /* 0x0000000000e07944 */ /* 0x000fea0003c00000 */
.L_x_4:
[----:B------:R-:W-:Y:S05]  /*07e0*/  BSYNC.RECONVERGENT B0 ;  /* 0x0000000000007941 */ /* 0x000fea0003800200 */
.L_x_3:
[----:B------:R-:W0:Y:S08]  /*07f0*/  LDC.64 R16, c[0x0][0x3c8] ;  /* 0x0000f200ff107b82 */ /* 0x000e300000000a00 */
[----:B------:R-:W1:Y:S01]  /*0800*/  LDC.64 R18, c[0x0][0x3a8] ;  /* 0x0000ea00ff127b82 */ /* 0x000e620000000a00 */
[----:B0-----:R-:W2:Y:S07]  /*0810*/  LDG.E.64 R16, desc[UR6][R16.64] ;  /* 0x0000000610107981 */ /* 0x001eae000c1e1b00 */
[----:B------:R-:W0:Y:S01]  /*0820*/  LDC.64 R22, c[0x0][0x390] ;  /* 0x0000e400ff167b82 */ /* 0x000e220000000a00 */
[----:B-1----:R-:W-:Y:S01]  /*0830*/  IMAD.WIDE R20, R20, 0x8, R18 ;  /* 0x0000000814147825 */ /* 0x002fe200078e0212 */
[----:B--2---:R-:W-:-:S07]  /*0840*/  DFMA R4, -R16, R2, R4 ;  /* 0x000000021004722b */ /* 0x004fce0000000104 */
[----:B------:R1:W-:Y:S04]  /*0850*/  STG.E.64 desc[UR6][R20.64], R4 ;  /* 0x0000000414007986 */ /* 0x0003e8000c101b06 */
[----:B0-----:R-:W2:Y:S01]  /*0860*/  LDG.E R23, desc[UR6][R22.64] ;  /* 0x0000000616177981 */ /* 0x001ea2000c1e1900 */
[----:B------:R-:W-:Y:S01]  /*0870*/  DFMA R10, R2, R2, R10 ;  /* 0x00000002020a722b */ /* 0x000fe2000000000a */
[----:B--2---:R-:W-:-:S05]  /*0880*/  VIADD R18, R23, 0xffffffff ;  /* 0xffffffff17127836 */ /* 0x004fca0000000000 */
[----:B------:R-:W-:-:S13]  /*0890*/  ISETP.LE.AND P0, PT, R18, UR4, PT ;  /* 0x0000000412007c0c */ /* 0x000fda000bf03270 */
[----:B-1----:R-:W-:Y:S05]  /*08a0*/  @!P0 BRA `(.L_x_5) ;  /* 0xfffffff800e88947 */ /* 0x002fea000383ffff */
.L_x_2:
[----:B------:R-:W0:Y:S02]  /*08b0*/  LDC.64 R2, c[0x0][0x3d0] ;  /* 0x0000f400ff027b82 */ /* 0x000e240000000a00 */
[----:B0-----:R-:W-:-:S05]  /*08c0*/  IMAD.WIDE.U32 R2, R0, 0x8, R2 ;  /* 0x0000000800027825 */ /* 0x001fca00078e0002 */
[----:B------:R-:W-:Y:S01]  /*08d0*/  STG.E.64 desc[UR6][R2.64], R10 ;  /* 0x0000000a02007986 */ /* 0x000fe2000c101b06 */
[----:B------:R-:W-:Y:S05]  /*08e0*/  EXIT ;  /* 0x000000000000794d */ /* 0x000fea0003800000 */
        .weak           $__internal_0_$__cuda_sm20_dblrcp_rn_slowpath_v3
        .type           $__internal_0_$__cuda_sm20_dblrcp_rn_slowpath_v3,@function
        .size           $__internal_0_$__cuda_sm20_dblrcp_rn_slowpath_v3,($__internal_1_$__cuda_sm20_div_rn_f64_full - $__internal_0_$__cuda_sm20_dblrcp_rn_slowpath_v3)
$__internal_0_$__cuda_sm20_dblrcp_rn_slowpath_v3:
[----:B------:R-:W-:-:S06]  /*08f0*/  IMAD.MOV.U32 R15, RZ, RZ, R5 ;  /* 0x000000ffff0f7224 */ /* 0x000fcc00078e0005 */
[----:B------:R-:W-:-:S14]  /*0900*/  DSETP.GTU.AND P0, PT, |R14|, +INF , PT ;  /* 0x7ff000000e00742a */ /* 0x000fdc0003f0c200 */
[----:B------:R-:W-:Y:S05]  /*0910*/  @P0 BRA `(.L_x_6) ;  /* 0x0000000000800947 */ /* 0x000fea0003800000 */
[----:B------:R-:W-:-:S05]  /*0920*/  LOP3.LUT R10, R5, 0x7fffffff, RZ, 0xc0, !PT ;  /* 0x7fffffff050a7812 */ /* 0x000fca00078ec0ff */
[----:B------:R-:W-:-:S05]  /*0930*/  VIADD R5, R10, 0xffffffff ;  /* 0xffffffff0a057836 */ /* 0x000fca0000000000 */
[----:B------:R-:W-:-:S13]  /*0940*/  ISETP.GE.U32.AND P0, PT, R5, 0x7fefffff, PT ;  /* 0x7fefffff0500780c */ /* 0x000fda0003f06070 */
[----:B------:R-:W-:Y:S01]  /*0950*/  @P0 LOP3.LUT R9, R15, 0x7ff00000, RZ, 0x3c, !PT ;  /* 0x7ff000000f090812 */ /* 0x000fe200078e3cff */
[----:B------:R-:W-:Y:S01]  /*0960*/  @P0 IMAD.MOV.U32 R8, RZ, RZ, RZ ;  /* 0x000000ffff080224 */ /* 0x000fe200078e00ff */
[----:B------:R-:W-:Y:S06]  /*0970*/  @P0 BRA `(.L_x_7) ;  /* 0x0000000000700947 */ /* 0x000fec0003800000 */
[----:B------:R-:W-:-:S13]  /*0980*/  ISETP.GE.U32.AND P0, PT, R10, 0x1000001, PT ;  /* 0x010000010a00780c */ /* 0x000fda0003f06070 */
[----:B------:R-:W-:Y:S05]  /*0990*/  @!P0 BRA `(.L_x_8) ;  /* 0x0000000000388947 */ /* 0x000fea0003800000 */
[----:B------:R-:W-:Y:S02]  /*09a0*/  VIADD R9, R15, 0xc0200000 ;  /* 0xc02000000f097836 */ /* 0x000fe40000000000 */
[----:B------:R-:W-:Y:S02]  /*09b0*/  IMAD.MOV.U32 R8, RZ, RZ, R14 ;  /* 0x000000ffff087224 */ /* 0x000fe400078e000e */
[----:B------:R-:W0:Y:S01]  /*09c0*/  MUFU.RCP64H R11, R9 ;  /* 0x00000009000b7308 */ /* 0x000e220000001800 */
[----:B------:R-:W-:-:S06]  /*09d0*/  IMAD.MOV.U32 R10, RZ, RZ, R13 ;  /* 0x000000ffff0a7224 */ /* 0x000fcc00078e000d */
[----:B0-----:R-:W-:-:S08]  /*09e0*/  DFMA R12, -R8, R10, 1 ;  /* 0x3ff00000080c742b */ /* 0x001fd0000000010a */
[----:B------:R-:W-:-:S08]  /*09f0*/  DFMA R12, R12, R12, R12 ;  /* 0x0000000c0c0c722b */ /* 0x000fd0000000000c */
[----:B------:R-:W-:-:S08]  /*0a00*/  DFMA R12, R10, R12, R10 ;  /* 0x0000000c0a0c722b */ /* 0x000fd0000000000a */
[----:B------:R-:W-:-:S08]  /*0a10*/  DFMA R10, -R8, R12, 1 ;  /* 0x3ff00000080a742b */ /* 0x000fd0000000010c */
[----:B------:R-:W-:-:S08]  /*0a20*/  DFMA R10, R12, R10, R12 ;  /* 0x0000000a0c0a722b */ /* 0x000fd0000000000c */
[----:B------:R-:W-:-:S08]  /*0a30*/  DMUL R10, R10, 2.2250738585072013831e-308 ;  /* 0x001000000a0a7828 */ /* 0x000fd00000000000 */
[----:B------:R-:W-:-:S08]  /*0a40*/  DFMA R12, -R14, R10, 1 ;  /* 0x3ff000000e0c742b */ /* 0x000fd0000000010a */
[----:B------:R-:W-:-:S08]  /*0a50*/  DFMA R12, R12, R12, R12 ;  /* 0x0000000c0c0c722b */ /* 0x000fd0000000000c */
[----:B------:R-:W-:Y:S01]  /*0a60*/  DFMA R8, R10, R12, R10 ;  /* 0x0000000c0a08722b */ /* 0x000fe2000000000a */
[----:B------:R-:W-:Y:S10]  /*0a70*/  BRA `(.L_x_7) ;  /* 0x0000000000307947 */ /* 0x000ff40003800000 */
.L_x_8:
[----:B------:R-:W-:Y:S01]  /*0a80*/  DMUL R10, R14, 8.11296384146066816958e+31 ;  /* 0x469000000e0a7828 */ /* 0x000fe20000000000 */
[----:B------:R-:W-:-:S05]  /*0a90*/  IMAD.MOV.U32 R8, RZ, RZ, R13 ;  /* 0x000000ffff087224 */ /* 0x000fca00078e000d */
[----:B------:R-:W0:Y:S02]  /*0aa0*/  MUFU.RCP64H R9, R11 ;  /* 0x0000000b00097308 */ /* 0x000e240000001800 */
[----:B0-----:R-:W-:-:S08]  /*0ab0*/  DFMA R12, -R10, R8, 1 ;  /* 0x3ff000000a0c742b */ /* 0x001fd00000000108 */
[----:B------:R-:W-:-:S08]  /*0ac0*/  DFMA R12, R12, R12, R12 ;  /* 0x0000000c0c0c722b */ /* 0x000fd0000000000c */
[----:B------:R-:W-:-:S08]  /*0ad0*/  DFMA R12, R8, R12, R8 ;  /* 0x0000000c080c722b */ /* 0x000fd00000000008 */
[----:B------:R-:W-:-:S08]  /*0ae0*/  DFMA R8, -R10, R12, 1 ;  /* 0x3ff000000a08742b */ /* 0x000fd0000000010c */
[----:B------:R-:W-:-:S08]  /*0af0*/  DFMA R8, R12, R8, R12 ;  /* 0x000000080c08722b */ /* 0x000fd0000000000c */
[----:B------:R-:W-:Y:S01]  /*0b00*/  DMUL R8, R8, 8.11296384146066816958e+31 ;  /* 0x4690000008087828 */ /* 0x000fe20000000000 */
[----:B------:R-:W-:Y:S10]  /*0b10*/  BRA `(.L_x_7) ;  /* 0x0000000000087947 */ /* 0x000ff40003800000 */
.L_x_6:
[----:B------:R-:W-:Y:S01]  /*0b20*/  LOP3.LUT R9, R15, 0x80000, RZ, 0xfc, !PT ;  /* 0x000800000f097812 */ /* 0x000fe200078efcff */
[----:B------:R-:W-:-:S07]  /*0b30*/  IMAD.MOV.U32 R8, RZ, RZ, R14 ;  /* 0x000000ffff087224 */ /* 0x000fce00078e000e */
.L_x_7:
[----:B------:R-:W-:-:S04]  /*0b40*/  IMAD.MOV.U32 R5, RZ, RZ, 0x0 ;  /* 0x00000000ff057424 */ /* 0x000fc800078e00ff */
[----:B------:R-:W-:Y:S05]  /*0b50*/  RET.REL.NODEC R4 `(_Z20one_jacobi_iterationPdS_PiS0_S_S_S_S_S_S_S_) ;  /* 0xfffffff404287950 */ /* 0x000fea0003c3ffff */
        .weak           $__internal_1_$__cuda_sm20_div_rn_f64_full
        .type           $__internal_1_$__cuda_sm20_div_rn_f64_full,@function
        .size           $__internal_1_$__cuda_sm20_div_rn_f64_full,(.L_x_18 - $__internal_1_$__cuda_sm20_div_rn_f64_full)
$__internal_1_$__cuda_sm20_div_rn_f64_full:
[C---:B------:R-:W-:Y:S01]  /*0b60*/  FSETP.GEU.AND P0, PT, |R15|.reuse, 1.469367938527859385e-39, PT ;  /* 0x001000000f00780b */ /* 0x040fe20003f0e200 */
[----:B------:R-:W-:Y:S01]  /*0b70*/  IMAD.MOV.U32 R24, RZ, RZ, 0x1 ;  /* 0x00000001ff187424 */ /* 0x000fe200078e00ff */
[----:B------:R-:W-:Y:S01]  /*0b80*/  LOP3.LUT R2, R15, 0x800fffff, RZ, 0xc0, !PT ;  /* 0x800fffff0f027812 */ /* 0x000fe200078ec0ff */
[----:B------:R-:W-:Y:S01]  /*0b90*/  IMAD.MOV.U32 R21, RZ, RZ, 0x1ca00000 ;  /* 0x1ca00000ff157424 */ /* 0x000fe200078e00ff */
[C---:B------:R-:W-:Y:S01]  /*0ba0*/  FSETP.GEU.AND P2, PT, |R17|.reuse, 1.469367938527859385e-39, PT ;  /* 0x001000001100780b */ /* 0x040fe20003f4e200 */
[----:B------:R-:W-:Y:S01]  /*0bb0*/  BSSY.RECONVERGENT B1, `(.L_x_9) ;  /* 0x0000052000017945 */ /* 0x000fe20003800200 */
[----:B------:R-:W-:Y:S01]  /*0bc0*/  LOP3.LUT R3, R2, 0x3ff00000, RZ, 0xfc, !PT ;  /* 0x3ff0000002037812 */ /* 0x000fe200078efcff */
[----:B------:R-:W-:Y:S01]  /*0bd0*/  IMAD.MOV.U32 R2, RZ, RZ, R14 ;  /* 0x000000ffff027224 */ /* 0x000fe200078e000e */
[----:B------:R-:W-:Y:S02]  /*0be0*/  LOP3.LUT R23, R17, 0x7ff00000, RZ, 0xc0, !PT ;  /* 0x7ff0000011177812 */ /* 0x000fe400078ec0ff */
[----:B------:R-:W-:-:S03]  /*0bf0*/  LOP3.LUT R30, R15, 0x7ff00000, RZ, 0xc0, !PT ;  /* 0x7ff000000f1e7812 */ /* 0x000fc600078ec0ff */
[----:B------:R-:W-:Y:S01]  /*0c00*/  @!P0 DMUL R2, R14, 8.98846567431157953865e+307 ;  /* 0x7fe000000e028828 */ /* 0x000fe20000000000 */
[----:B------:R-:W-:Y:S01]  /*0c10*/  ISETP.GE.U32.AND P1, PT, R23, R30, PT ;  /* 0x0000001e1700720c */ /* 0x000fe20003f26070 */
[----:B------:R-:W-:Y:S02]  /*0c20*/  IMAD.MOV.U32 R31, RZ, RZ, R23 ;  /* 0x000000ffff1f7224 */ /* 0x000fe400078e0017 */
[----:B------:R-:W-:Y:S02]  /*0c30*/  @!P2 LOP3.LUT R26, R15, 0x7ff00000, RZ, 0xc0, !PT ;  /* 0x7ff000000f1aa812 */ /* 0x000fe400078ec0ff */
[----:B------:R-:W0:Y:S02]  /*0c40*/  MUFU.RCP64H R25, R3 ;  /* 0x0000000300197308 */ /* 0x000e240000001800 */
[----:B------:R-:W-:Y:S01]  /*0c50*/  @!P2 ISETP.GE.U32.AND P3, PT, R23, R26, PT ;  /* 0x0000001a1700a20c */ /* 0x000fe20003f66070 */
[----:B------:R-:W-:Y:S01]  /*0c60*/  @!P2 IMAD.MOV.U32 R26, RZ, RZ, RZ ;  /* 0x000000ffff1aa224 */ /* 0x000fe200078e00ff */
[----:B------:R-:W-:-:S02]  /*0c70*/  @!P0 LOP3.LUT R30, R3, 0x7ff00000, RZ, 0xc0, !PT ;  /* 0x7ff00000031e8812 */ /* 0x000fc400078ec0ff */
[----:B------:R-:W-:-:S03]  /*0c80*/  @!P2 SEL R27, R21, 0x63400000, !P3 ;  /* 0x63400000151ba807 */ /* 0x000fc60005800000 */
[----:B------:R-:W-:Y:S01]  /*0c90*/  VIADD R32, R30, 0xffffffff ;  /* 0xffffffff1e207836 */ /* 0x000fe20000000000 */
[----:B------:R-:W-:-:S04]  /*0ca0*/  @!P2 LOP3.LUT R27, R27, 0x80000000, R17, 0xf8, !PT ;  /* 0x800000001b1ba812 */ /* 0x000fc800078ef811 */
[----:B------:R-:W-:Y:S01]  /*0cb0*/  @!P2 LOP3.LUT R27, R27, 0x100000, RZ, 0xfc, !PT ;  /* 0x001000001b1ba812 */ /* 0x000fe200078efcff */
[----:B0-----:R-:W-:-:S08]  /*0cc0*/  DFMA R18, R24, -R2, 1 ;  /* 0x3ff000001812742b */ /* 0x001fd00000000802 */
[----:B------:R-:W-:-:S08]  /*0cd0*/  DFMA R18, R18, R18, R18 ;  /* 0x000000121212722b */ /* 0x000fd00000000012 */
[----:B------:R-:W-:Y:S01]  /*0ce0*/  DFMA R24, R24, R18, R24 ;  /* 0x000000121818722b */ /* 0x000fe20000000018 */
[----:B------:R-:W-:Y:S01]  /*0cf0*/  SEL R19, R21, 0x63400000, !P1 ;  /* 0x6340000015137807 */ /* 0x000fe20004800000 */
[----:B------:R-:W-:-:S03]  /*0d00*/  IMAD.MOV.U32 R18, RZ, RZ, R16 ;  /* 0x000000ffff127224 */ /* 0x000fc600078e0010 */
[----:B------:R-:W-:-:S03]  /*0d10*/  LOP3.LUT R19, R19, 0x800fffff, R17, 0xf8, !PT ;  /* 0x800fffff13137812 */ /* 0x000fc600078ef811 */
[----:B------:R-:W-:-:S03]  /*0d20*/  DFMA R28, R24, -R2, 1 ;  /* 0x3ff00000181c742b */ /* 0x000fc60000000802 */
[----:B------:R-:W-:-:S05]  /*0d30*/  @!P2 DFMA R18, R18, 2, -R26 ;  /* 0x400000001212a82b */ /* 0x000fca000000081a */
[----:B------:R-:W-:-:S05]  /*0d40*/  DFMA R28, R24, R28, R24 ;  /* 0x0000001c181c722b */ /* 0x000fca0000000018 */
[----:B------:R-:W-:-:S03]  /*0d50*/  @!P2 LOP3.LUT R31, R19, 0x7ff00000, RZ, 0xc0, !PT ;  /* 0x7ff00000131fa812 */ /* 0x000fc600078ec0ff */
[----:B------:R-:W-:Y:S02]  /*0d60*/  DMUL R24, R28, R18 ;  /* 0x000000121c187228 */ /* 0x000fe40000000000 */
[----:B------:R-:W-:-:S05]  /*0d70*/  VIADD R26, R31, 0xffffffff ;  /* 0xffffffff1f1a7836 */ /* 0x000fca0000000000 */
[----:B------:R-:W-:Y:S01]  /*0d80*/  ISETP.GT.U32.AND P0, PT, R26, 0x7feffffe, PT ;  /* 0x7feffffe1a00780c */ /* 0x000fe20003f04070 */
[----:B------:R-:W-:-:S03]  /*0d90*/  DFMA R26, R24, -R2, R18 ;  /* 0x80000002181a722b */ /* 0x000fc60000000012 */
[----:B------:R-:W-:-:S05]  /*0da0*/  ISETP.GT.U32.OR P0, PT, R32, 0x7feffffe, P0 ;  /* 0x7feffffe2000780c */ /* 0x000fca0000704470 */
[----:B------:R-:W-:-:S08]  /*0db0*/  DFMA R26, R28, R26, R24 ;  /* 0x0000001a1c1a722b */ /* 0x000fd00000000018 */
[----:B------:R-:W-:Y:S05]  /*0dc0*/  @P0 BRA `(.L_x_10) ;  /* 0x00000000006c0947 */ /* 0x000fea0003800000 */
[----:B------:R-:W-:Y:S01]  /*0dd0*/  LOP3.LUT R24, R15, 0x7ff00000, RZ, 0xc0, !PT ;  /* 0x7ff000000f187812 */ /* 0x000fe200078ec0ff */
[----:B------:R-:W-:-:S03]  /*0de0*/  IMAD.MOV.U32 R28, RZ, RZ, RZ ;  /* 0x000000ffff1c7224 */ /* 0x000fc600078e00ff */
[CC--:B------:R-:W-:Y:S02]  /*0df0*/  VIADDMNMX R16, R23.reuse, -R24.reuse, 0xb9600000, !PT ;  /* 0xb960000017107446 */ /* 0x0c0fe40007800918 */
[----:B------:R-:W-:Y:S02]  /*0e00*/  ISETP.GE.U32.AND P0, PT, R23, R24, PT ;  /* 0x000000181700720c */ /* 0x000fe40003f06070 */
[----:B------:R-:W-:Y:S02]  /*0e10*/  VIMNMX R16, PT, PT, R16, 0x46a00000, PT ;  /* 0x46a0000010107848 */ /* 0x000fe40003fe0100 */
[----:B------:R-:W-:-:S05]  /*0e20*/  SEL R21, R21, 0x63400000, !P0 ;  /* 0x6340000015157807 */ /* 0x000fca0004000000 */
[----:B------:R-:W-:-:S04]  /*0e30*/  IMAD.IADD R16, R16, 0x1, -R21 ;  /* 0x0000000110107824 */ /* 0x000fc800078e0a15 */
[----:B------:R-:W-:-:S06]  /*0e40*/  VIADD R29, R16, 0x7fe00000 ;  /* 0x7fe00000101d7836 */ /* 0x000fcc0000000000 */
[----:B------:R-:W-:-:S10]  /*0e50*/  DMUL R24, R26, R28 ;  /* 0x0000001c1a187228 */ /* 0x000fd40000000000 */
[----:B------:R-:W-:-:S13]  /*0e60*/  FSETP.GTU.AND P0, PT, |R25|, 1.469367938527859385e-39, PT ;  /* 0x001000001900780b */ /* 0x000fda0003f0c200 */
[----:B------:R-:W-:Y:S05]  /*0e70*/  @P0 BRA `(.L_x_11) ;  /* 0x0000000000940947 */ /* 0x000fea0003800000 */
[----:B------:R-:W-:Y:S01]  /*0e80*/  DFMA R2, R26, -R2, R18 ;  /* 0x800000021a02722b */ /* 0x000fe20000000012 */
[----:B------:R-:W-:-:S09]  /*0e90*/  IMAD.MOV.U32 R28, RZ, RZ, RZ ;  /* 0x000000ffff1c7224 */ /* 0x000fd200078e00ff */
[C---:B------:R-:W-:Y:S02]  /*0ea0*/  FSETP.NEU.AND P0, PT, R3.reuse, RZ, PT ;  /* 0x000000ff0300720b */ /* 0x040fe40003f0d000 */
[----:B------:R-:W-:-:S04]  /*0eb0*/  LOP3.LUT R17, R3, 0x80000000, R15, 0x48, !PT ;  /* 0x8000000003117812 */ /* 0x000fc800078e480f */
[----:B------:R-:W-:-:S07]  /*0ec0*/  LOP3.LUT R29, R17, R29, RZ, 0xfc, !PT ;  /* 0x0000001d111d7212 */ /* 0x000fce00078efcff */
[----:B------:R-:W-:Y:S05]  /*0ed0*/  @!P0 BRA `(.L_x_11) ;  /* 0x00000000007c8947 */ /* 0x000fea0003800000 */
[----:B------:R-:W-:Y:S02]  /*0ee0*/  IMAD.MOV R3, RZ, RZ, -R16 ;  /* 0x000000ffff037224 */ /* 0x000fe400078e0a10 */
[----:B------:R-:W-:-:S06]  /*0ef0*/  IMAD.MOV.U32 R2, RZ, RZ, RZ ;  /* 0x000000ffff027224 */ /* 0x000fcc00078e00ff */
[----:B------:R-:W-:Y:S02]  /*0f00*/  DFMA R2, R24, -R2, R26 ;  /* 0x800000021802722b */ /* 0x000fe4000000001a */
[----:B------:R-:W-:-:S04]  /*0f10*/  DMUL.RP R26, R26, R28 ;  /* 0x0000001c1a1a7228 */ /* 0x000fc80000008000 */
[----:B------:R-:W-:-:S04]  /*0f20*/  IADD3 R2, PT, PT, -R16, -0x43300000, RZ ;  /* 0xbcd0000010027810 */ /* 0x000fc80007ffe1ff */
[----:B------:R-:W-:Y:S02]  /*0f30*/  FSETP.NEU.AND P0, PT, |R3|, R2, PT ;  /* 0x000000020300720b */ /* 0x000fe40003f0d200 */
[----:B------:R-:W-:Y:S02]  /*0f40*/  LOP3.LUT R17, R27, R17, RZ, 0x3c, !PT ;  /* 0x000000111b117212 */ /* 0x000fe400078e3cff */
[----:B------:R-:W-:Y:S02]  /*0f50*/  FSEL R24, R26, R24, !P0 ;  /* 0x000000181a187208 */ /* 0x000fe40004000000 */
[----:B------:R-:W-:Y:S01]  /*0f60*/  FSEL R25, R17, R25, !P0 ;  /* 0x0000001911197208 */ /* 0x000fe20004000000 */
[----:B------:R-:W-:Y:S06]  /*0f70*/  BRA `(.L_x_11) ;  /* 0x0000000000547947 */ /* 0x000fec0003800000 */
.L_x_10:
[----:B------:R-:W-:-:S14]  /*0f80*/  DSETP.NAN.AND P0, PT, R16, R16, PT ;  /* 0x000000101000722a */ /* 0x000fdc0003f08000 */
[----:B------:R-:W-:Y:S05]  /*0f90*/  @P0 BRA `(.L_x_12) ;  /* 0x0000000000440947 */ /* 0x000fea0003800000 */
[----:B------:R-:W-:-:S14]  /*0fa0*/  DSETP.NAN.AND P0, PT, R14, R14, PT ;  /* 0x0000000e0e00722a */ /* 0x000fdc0003f08000 */
[----:B------:R-:W-:Y:S05]  /*0fb0*/  @P0 BRA `(.L_x_13) ;  /* 0x0000000000300947 */ /* 0x000fea0003800000 */
[----:B------:R-:W-:Y:S01]  /*0fc0*/  ISETP.NE.AND P0, PT, R31, R30, PT ;  /* 0x0000001e1f00720c */ /* 0x000fe20003f05270 */
[----:B------:R-:W-:Y:S02]  /*0fd0*/  IMAD.MOV.U32 R24, RZ, RZ, 0x0 ;  /* 0x00000000ff187424 */ /* 0x000fe400078e00ff */
[----:B------:R-:W-:-:S10]  /*0fe0*/  IMAD.MOV.U32 R25, RZ, RZ, -0x80000 ;  /* 0xfff80000ff197424 */ /* 0x000fd400078e00ff */
[----:B------:R-:W-:Y:S05]  /*0ff0*/  @!P0 BRA `(.L_x_11) ;  /* 0x0000000000348947 */ /* 0x000fea0003800000 */
[----:B------:R-:W-:Y:S02]  /*1000*/  ISETP.NE.AND P0, PT, R31, 0x7ff00000, PT ;  /* 0x7ff000001f00780c */ /* 0x000fe40003f05270 */
[----:B------:R-:W-:Y:S02]  /*1010*/  LOP3.LUT R25, R17, 0x80000000, R15, 0x48, !PT ;  /* 0x8000000011197812 */ /* 0x000fe400078e480f */
[----:B------:R-:W-:-:S13]  /*1020*/  ISETP.EQ.OR P0, PT, R30, RZ, !P0 ;  /* 0x000000ff1e00720c */ /* 0x000fda0004702670 */
[----:B------:R-:W-:Y:S01]  /*1030*/  @P0 LOP3.LUT R2, R25, 0x7ff00000, RZ, 0xfc, !PT ;  /* 0x7ff0000019020812 */ /* 0x000fe200078efcff */
[----:B------:R-:W-:Y:S02]  /*1040*/  @!P0 IMAD.MOV.U32 R24, RZ, RZ, RZ ;  /* 0x000000ffff188224 */ /* 0x000fe400078e00ff */
[----:B------:R-:W-:Y:S02]  /*1050*/  @P0 IMAD.MOV.U32 R24, RZ, RZ, RZ ;  /* 0x000000ffff180224 */ /* 0x000fe400078e00ff */
[----:B------:R-:W-:Y:S01]  /*1060*/  @P0 IMAD.MOV.U32 R25, RZ, RZ, R2 ;  /* 0x000000ffff190224 */ /* 0x000fe200078e0002 */
[----:B------:R-:W-:Y:S06]  /*1070*/  BRA `(.L_x_11) ;  /* 0x0000000000147947 */ /* 0x000fec0003800000 */
.L_x_13:
[----:B------:R-:W-:Y:S01]  /*1080*/  LOP3.LUT R25, R15, 0x80000, RZ, 0xfc, !PT ;  /* 0x000800000f197812 */ /* 0x000fe200078efcff */
[----:B------:R-:W-:Y:S01]  /*1090*/  IMAD.MOV.U32 R24, RZ, RZ, R14 ;  /* 0x000000ffff187224 */ /* 0x000fe200078e000e */
[----:B------:R-:W-:Y:S06]  /*10a0*/  BRA `(.L_x_11) ;  /* 0x0000000000087947 */ /* 0x000fec0003800000 */
.L_x_12:
[----:B------:R-:W-:Y:S01]  /*10b0*/  LOP3.LUT R25, R17, 0x80000, RZ, 0xfc, !PT ;  /* 0x0008000011197812 */ /* 0x000fe200078efcff */
[----:B------:R-:W-:-:S07]  /*10c0*/  IMAD.MOV.U32 R24, RZ, RZ, R16 ;  /* 0x000000ffff187224 */ /* 0x000fce00078e0010 */
.L_x_11:
[----:B------:R-:W-:Y:S05]  /*10d0*/  BSYNC.RECONVERGENT B1 ;  /* 0x0000000000017941 */ /* 0x000fea0003800200 */
.L_x_9:
[----:B------:R-:W-:Y:S02]  /*10e0*/  IMAD.MOV.U32 R23, RZ, RZ, 0x0 ;  /* 0x00000000ff177424 */ /* 0x000fe400078e00ff */
[----:B------:R-:W-:Y:S02]  /*10f0*/  IMAD.MOV.U32 R2, RZ, RZ, R24 ;  /* 0x000000ffff027224 */ /* 0x000fe400078e0018 */
[----:B------:R-:W-:Y:S01]  /*1100*/  IMAD.MOV.U32 R3, RZ, RZ, R25 ;  /* 0x000000ffff037224 */ /* 0x000fe200078e0019 */
[----:B------:R-:W-:Y:S06]  /*1110*/  RET.REL.NODEC R22 `(_Z20one_jacobi_iterationPdS_PiS0_S_S_S_S_S_S_S_) ;  /* 0xffffffec16b87950 */ /* 0x000fec0003c3ffff */
.L_x_14:
[----:B------:R-:W-:-:S00]  /*1120*/  BRA `(.L_x_14) ;  /* 0xfffffffc00fc7947 */ /* 0x000fc0000383ffff */
[----:B------:R-:W-:-:S00]  /*1130*/  NOP ;  /* 0x0000000000007918 */ /* 0x000fc00000000000 */
        /* <DEDUP_REMOVED lines=12> */
.L_x_18:


//--------------------- .text._Z10createhaloPdS_Pi --------------------------
	.section	.text._Z10createhaloPdS_Pi,"ax",@progbits
	.align	128
        .global         _Z10createhaloPdS_Pi
        .type           _Z10createhaloPdS_Pi,@function
        .size           _Z10createhaloPdS_Pi,(.L_x_20 - _Z10createhaloPdS_Pi)
        .other          _Z10createhaloPdS_Pi,@"STO_CUDA_ENTRY STV_DEFAULT"
_Z10createhaloPdS_Pi:
.text._Z10createhaloPdS_Pi:
[----:B------:R-:W-:Y:S08]  /*0000*/  LDC R1, c[0x0][0x37c] ;  /* 0x0000df00ff017b82 */ /* 0x000ff00000000800 */
[----:B------:R-:W0:Y:S01]  /*0010*/  LDC.64 R2, c[0x0][0x390] ;  /* 0x0000e400ff027b82 */ /* 0x000e220000000a00 */
[----:B------:R-:W0:Y:S02]  /*0020*/  LDCU.64 UR4, c[0x0][0x358] ;  /* 0x00006b00ff0477ac */ /* 0x000e240008000a00 */
[----:B0-----:R-:W2:Y:S02]  /*0030*/  LDG.E R0, desc[UR4][R2.64] ;  /* 0x0000000402007981 */ /* 0x001ea4000c1e1900 */
[----:B--2---:R-:W-:-:S13]  /*0040*/  ISETP.GE.AND P0, PT, R0, 0x1, PT ;  /* 0x000000010000780c */ /* 0x004fda0003f06270 */
[----:B------:R-:W-:Y:S05]  /*0050*/  @!P0 EXIT ;  /* 0x000000000000894d */ /* 0x000fea0003800000 */
[----:B------:R-:W0:Y:S01]  /*0060*/  LDC.64 R4, c[0x0][0x380] ;  /* 0x0000e000ff047b82 */ /* 0x000e220000000a00 */
[----:B------:R-:W-:-:S07]  /*0070*/  HFMA2 R17, -RZ, RZ, 0, 0 ;  /* 0x00000000ff117431 */ /* 0x000fce00000001ff */
[----:B------:R-:W1:Y:S02]  /*0080*/  LDC.64 R6, c[0x0][0x388] ;  /* 0x0000e200ff067b82 */ /* 0x000e640000000a00 */
.L_x_15:
[----:B------:R-:W-:-:S05]  /*0090*/  IADD3 R11, PT, PT, R17, R0, RZ ;  /* 0x00000000110b7210 */ /* 0x000fca0007ffe0ff */
[----:B-1----:R-:W-:-:S06]  /*00a0*/  IMAD.WIDE R8, R11, 0x8, R6 ;  /* 0x000000080b087825 */ /* 0x002fcc00078e0206 */
[----:B------:R-:W2:Y:S01]  /*00b0*/  LDG.E.64 R8, desc[UR4][R8.64] ;  /* 0x0000000408087981 */ /* 0x000ea2000c1e1b00 */
[----:B------:R-:W-:-:S04]  /*00c0*/  LEA.HI R10, R0, R0, RZ, 0x1 ;  /* 0x00000000000a7211 */ /* 0x000fc800078f08ff */
[----:B------:R-:W-:-:S05]  /*00d0*/  SHF.R.S32.HI R10, RZ, 0x1, R10 ;  /* 0x00000001ff0a7819 */ /* 0x000fca000001140a */
[----:B------:R-:W-:-:S04]  /*00e0*/  IMAD R11, R10, R0, R11 ;  /* 0x000000000a0b7224 */ /* 0x000fc800078e020b */
[----:B0-----:R-:W-:-:S05]  /*00f0*/  IMAD.WIDE R10, R11, 0x8, R4 ;  /* 0x000000080b0a7825 */ /* 0x001fca00078e0204 */
[----:B--2---:R2:W-:Y:S04]  /*0100*/  STG.E.64 desc[UR4][R10.64], R8 ;  /* 0x000000080a007986 */ /* 0x0045e8000c101b04 */
[----:B------:R-:W3:Y:S02]  /*0110*/  LDG.E R0, desc[UR4][R2.64] ;  /* 0x0000000402007981 */ /* 0x000ee4000c1e1900 */
[----:B---3--:R-:W-:-:S04]  /*0120*/  LEA.HI R12, R0, R0, RZ, 0x1 ;  /* 0x00000000000c7211 */ /* 0x008fc800078f08ff */
[----:B------:R-:W-:-:S05]  /*0130*/  SHF.R.S32.HI R12, RZ, 0x1, R12 ;  /* 0x00000001ff0c7819 */ /* 0x000fca000001140c */
[----:B------:R-:W-:-:S04]  /*0140*/  IMAD R13, R0, R12, R17 ;  /* 0x0000000c000d7224 */ /* 0x000fc800078e0211 */
[----:B------:R-:W-:-:S06]  /*0150*/  IMAD.WIDE R12, R13, 0x8, R4 ;  /* 0x000000080d0c7825 */ /* 0x000fcc00078e0204 */
[----:B------:R-:W3:Y:S01]  /*0160*/  LDG.E.64 R12, desc[UR4][R12.64] ;  /* 0x000000040c0c7981 */ /* 0x000ee2000c1e1b00 */
[C---:B------:R-:W-:Y:S01]  /*0170*/  IMAD.WIDE.U32 R14, R17.reuse, 0x8, R6 ;  /* 0x00000008110e7825 */ /* 0x040fe200078e0006 */
[----:B------:R-:W-:-:S04]  /*0180*/  IADD3 R17, PT, PT, R17, 0x1, RZ ;  /* 0x0000000111117810 */ /* 0x000fc80007ffe0ff */
[----:B---3--:R2:W-:Y:S04]  /*0190*/  STG.E.64 desc[UR4][R14.64], R12 ;  /* 0x0000000c0e007986 */ /* 0x0085e8000c101b04 */
[----:B------:R-:W3:Y:S02]  /*01a0*/  LDG.E R0, desc[UR4][R2.64] ;  /* 0x0000000402007981 */ /* 0x000ee4000c1e1900 */
[----:B---3--:R-:W-:-:S13]  /*01b0*/  ISETP.GE.AND P0, PT, R17, R0, PT ;  /* 0x000000001100720c */ /* 0x008fda0003f06270 */
[----:B--2---:R-:W-:Y:S05]  /*01c0*/  @!P0 BRA `(.L_x_15) ;  /* 0xfffffffc00b08947 */ /* 0x004fea000383ffff */
[----:B------:R-:W-:Y:S05]  /*01d0*/  EXIT ;  /* 0x000000000000794d */ /* 0x000fea0003800000 */
.L_x_16:
        /* <DEDUP_REMOVED lines=10> */
.L_x_20:


//--------------------- .nv.shared.reserved.0     --------------------------
	.section	.nv.shared.reserved.0,"aw",@nobits
	.weak		__nv_reservedSMEM_offset_0_alias
	.size		__nv_reservedSMEM_offset_0_alias, 0, 64
	.other		__nv_reservedSMEM_offset_0_alias,@"STO_CUDA_RESERVED_SHARED STV_DEFAULT"
__nv_reservedSMEM_offset_0_alias:
	.zero		0
	.zero		64


//--------------------- .nv.constant0._Z20one_jacobi_iterationPdS_PiS0_S_S_S_S_S_S_S_ --------------------------
	.section	.nv.constant0._Z20one_jacobi_iterationPdS_PiS0_S_S_S_S_S_S_S_,"a",@progbits
	.sectionflags	@""
	.align	4
.nv.constant0._Z20one_jacobi_iterationPdS_PiS0_S_S_S_S_S_S_S_:
	.zero		984


//--------------------- .nv.constant0._Z10createhaloPdS_Pi --------------------------
	.section	.nv.constant0._Z10createhaloPdS_Pi,"a",@progbits
	.sectionflags	@""
	.align	4
.nv.constant0._Z10createhaloPdS_Pi:
	.zero		920


//--------------------- SYMBOLS --------------------------

	.type		.nv.reservedSmem.offset0,@object
	.size		.nv.reservedSmem.offset0,0x4
